	.headerflags	@"EF_CUDA_TEXMODE_UNIFIED EF_CUDA_64BIT_ADDRESS EF_CUDA_ACCELERATORS EF_CUDA_SM90 EF_CUDA_VIRTUAL_SM(EF_CUDA_SM90)"
	.elftype	@"ET_EXEC"


//--------------------- .nv.info                  --------------------------
	.section	.nv.info,"",@"SHT_CUDA_INFO"
	.align	4


	//----- nvinfo : EIATTR_REGCOUNT
	.align		4
        /*0000*/ 	.byte	0x04, 0x2f
        /*0002*/ 	.short	(.L_3 - .L_2)
	.align		4
.L_2:
        /*0004*/ 	.word	index@(triton_poi_fused__native_batch_norm_legit_no_training_relu_8)
        /*0008*/ 	.word	0x00000014


	//----- nvinfo : EIATTR_MIN_STACK_SIZE
	.align		4
.L_3:
        /*000c*/ 	.byte	0x04, 0x12
        /*000e*/ 	.short	(.L_5 - .L_4)
	.align		4
.L_4:
        /*0010*/ 	.word	index@(triton_poi_fused__native_batch_norm_legit_no_training_relu_8)
        /*0014*/ 	.word	0x00000000


	//----- nvinfo : EIATTR_FRAME_SIZE
	.align		4
.L_5:
        /*0018*/ 	.byte	0x04, 0x11
        /*001a*/ 	.short	(.L_7 - .L_6)
	.align		4
.L_6:
        /*001c*/ 	.word	index@(triton_poi_fused__native_batch_norm_legit_no_training_relu_8)
        /*0020*/ 	.word	0x00000000


	//----- nvinfo : EIATTR_MIN_STACK_SIZE
	.align		4
.L_7:
        /*0024*/ 	.byte	0x04, 0x12
        /*0026*/ 	.short	(.L_9 - .L_8)
	.align		4
.L_8:
        /*0028*/ 	.word	index@(triton_poi_fused__native_batch_norm_legit_no_training_relu_8)
        /*002c*/ 	.word	0x00000000
.L_9:


//--------------------- .nv.info.triton_poi_fused__native_batch_norm_legit_no_training_relu_8 --------------------------
	.section	.nv.info.triton_poi_fused__native_batch_norm_legit_no_training_relu_8,"",@"SHT_CUDA_INFO"
	.sectionflags	@""
	.align	4


	//----- nvinfo : EIATTR_CUDA_API_VERSION
	.align		4
        /*0000*/ 	.byte	0x04, 0x37
        /*0002*/ 	.short	(.L_11 - .L_10)
.L_10:
        /*0004*/ 	.word	0x0000007c


	//----- nvinfo : EIATTR_KPARAM_INFO
	.align		4
.L_11:
        /*0008*/ 	.byte	0x04, 0x17
        /*000a*/ 	.short	(.L_13 - .L_12)
.L_12:
        /*000c*/ 	.word	0x00000000
        /*0010*/ 	.short	0x0006
        /*0012*/ 	.short	0x0030
        /*0014*/ 	.byte	0x00, 0xf0, 0x11, 0x00


	//----- nvinfo : EIATTR_KPARAM_INFO
	.align		4
.L_13:
        /*0018*/ 	.byte	0x04, 0x17
        /*001a*/ 	.short	(.L_15 - .L_14)
.L_14:
        /*001c*/ 	.word	0x00000000
        /*0020*/ 	.short	0x0005
        /*0022*/ 	.short	0x0028
        /*0024*/ 	.byte	0x00, 0xf4, 0x21, 0x00


	//----- nvinfo : EIATTR_KPARAM_INFO
	.align		4
.L_15:
        /*0028*/ 	.byte	0x04, 0x17
        /*002a*/ 	.short	(.L_17 - .L_16)
.L_16:
        /*002c*/ 	.word	0x00000000
        /*0030*/ 	.short	0x0004
        /*0032*/ 	.short	0x0020
        /*0034*/ 	.byte	0x00, 0xf4, 0x21, 0x00


	//----- nvinfo : EIATTR_KPARAM_INFO
	.align		4
.L_17:
        /*0038*/ 	.byte	0x04, 0x17
        /*003a*/ 	.short	(.L_19 - .L_18)
.L_18:
        /*003c*/ 	.word	0x00000000
        /*0040*/ 	.short	0x0003
        /*0042*/ 	.short	0x0018
        /*0044*/ 	.byte	0x00, 0xf4, 0x21, 0x00


	//----- nvinfo : EIATTR_KPARAM_INFO
	.align		4
.L_19:
        /*0048*/ 	.byte	0x04, 0x17
        /*004a*/ 	.short	(.L_21 - .L_20)
.L_20:
        /*004c*/ 	.word	0x00000000
        /*0050*/ 	.short	0x0002
        /*0052*/ 	.short	0x0010
        /*0054*/ 	.byte	0x00, 0xf4, 0x21, 0x00


	//----- nvinfo : EIATTR_KPARAM_INFO
	.align		4
.L_21:
        /*0058*/ 	.byte	0x04, 0x17
        /*005a*/ 	.short	(.L_23 - .L_22)
.L_22:
        /*005c*/ 	.word	0x00000000
        /*0060*/ 	.short	0x0001
        /*0062*/ 	.short	0x0008
        /*0064*/ 	.byte	0x00, 0xf4, 0x21, 0x00


	//----- nvinfo : EIATTR_KPARAM_INFO
	.align		4
.L_23:
        /*0068*/ 	.byte	0x04, 0x17
        /*006a*/ 	.short	(.L_25 - .L_24)
.L_24:
        /*006c*/ 	.word	0x00000000
        /*0070*/ 	.short	0x0000
        /*0072*/ 	.short	0x0000
        /*0074*/ 	.byte	0x00, 0xf4, 0x21, 0x00


	//----- nvinfo : EIATTR_SPARSE_MMA_MASK
	.align		4
.L_25:
        /*0078*/ 	.byte	0x03, 0x50
        /*007a*/ 	.short	0x0000


	//----- nvinfo : EIATTR_MAXREG_COUNT
	.align		4
        /*007c*/ 	.byte	0x03, 0x1b
        /*007e*/ 	.short	0x00ff


	//----- nvinfo : EIATTR_EXIT_INSTR_OFFSETS
	.align		4
        /*0080*/ 	.byte	0x04, 0x1c
        /*0082*/ 	.short	(.L_27 - .L_26)


	//   ....[0]....
.L_26:
        /*0084*/ 	.word	0x00000450


	//----- nvinfo : EIATTR_REQNTID
	.align		4
.L_27:
        /*0088*/ 	.byte	0x04, 0x10
        /*008a*/ 	.short	(.L_29 - .L_28)
.L_28:
        /*008c*/ 	.word	0x00000080
        /*0090*/ 	.word	0x00000001
        /*0094*/ 	.word	0x00000001


	//----- nvinfo : EIATTR_CBANK_PARAM_SIZE
	.align		4
.L_29:
        /*0098*/ 	.byte	0x03, 0x19
        /*009a*/ 	.short	0x0034


	//----- nvinfo : EIATTR_PARAM_CBANK
	.align		4
        /*009c*/ 	.byte	0x04, 0x0a
        /*009e*/ 	.short	(.L_31 - .L_30)
	.align		4
.L_30:
        /*00a0*/ 	.word	index@(.nv.constant0.triton_poi_fused__native_batch_norm_legit_no_training_relu_8)
        /*00a4*/ 	.short	0x0210
        /*00a6*/ 	.short	0x0034


	//----- nvinfo : EIATTR_SW_WAR
	.align		4
.L_31:
        /*00a8*/ 	.byte	0x04, 0x36
        /*00aa*/ 	.short	(.L_33 - .L_32)
.L_32:
        /*00ac*/ 	.word	0x00000008
.L_33:


//--------------------- .nv.callgraph             --------------------------
	.section	.nv.callgraph,"",@"SHT_CUDA_CALLGRAPH"
	.align	4
	.sectionentsize	8
	.align		4
        /*0000*/ 	.word	0x00000000
	.align		4
        /*0004*/ 	.word	0xffffffff
	.align		4
        /*0008*/ 	.word	0x00000000
	.align		4
        /*000c*/ 	.word	0xfffffffe
	.align		4
        /*0010*/ 	.word	0x00000000
	.align		4
        /*0014*/ 	.word	0xfffffffd
	.align		4
        /*0018*/ 	.word	0x00000000
	.align		4
        /*001c*/ 	.word	0xfffffffc


//--------------------- .nv.constant4             --------------------------
	.section	.nv.constant4,"a",@progbits
	.align	8
	.align		8
.nv.constant4:
        /*0000*/ 	.dword	_$_str
	.align		8
        /*0008*/ 	.dword	_$_str_$_2


//--------------------- .text.triton_poi_fused__native_batch_norm_legit_no_training_relu_8 --------------------------
	.section	.text.triton_poi_fused__native_batch_norm_legit_no_training_relu_8,"ax",@progbits
	.align	128
        .global         triton_poi_fused__native_batch_norm_legit_no_training_relu_8
        .type           triton_poi_fused__native_batch_norm_legit_no_training_relu_8,@function
        .size           triton_poi_fused__native_batch_norm_legit_no_training_relu_8,(.L_x_1 - triton_poi_fused__native_batch_norm_legit_no_training_relu_8)
        .other          triton_poi_fused__native_batch_norm_legit_no_training_relu_8,@"STO_CUDA_ENTRY STV_DEFAULT"
triton_poi_fused__native_batch_norm_legit_no_training_relu_8:
.text.triton_poi_fused__native_batch_norm_legit_no_training_relu_8:
[----:B------:R-:W-:Y:S01]  /*0000*/  LDC R1, c[0x0][0x28] ;  /* 0x00000a00ff017b82 */ /* 0x000fe20000000800 */
[----:B------:R-:W1:Y:S07]  /*0010*/  S2R R0, SR_TID.X ;  /* 0x0000000000007919 */ /* 0x000e6e0000002100 */
[----:B------:R-:W2:Y:S01]  /*0020*/  LDC.64 R10, c[0x0][0x220] ;  /* 0x00008800ff0a7b82 */ /* 0x000ea20000000a00 */
[----:B------:R-:W-:Y:S01]  /*0030*/  ULDC.64 UR4, c[0x0][0x208] ;  /* 0x0000820000047ab9 */ /* 0x000fe20000000a00 */
[----:B------:R-:W3:Y:S06]  /*0040*/  S2R R5, SR_CTAID.X ;  /* 0x0000000000057919 */ /* 0x000eec0000002500 */
[----:B------:R-:W4:Y:S08]  /*0050*/  LDC.64 R8, c[0x0][0x218] ;  /* 0x00008600ff087b82 */ /* 0x000f300000000a00 */
[----:B------:R-:W5:Y:S08]  /*0060*/  LDC.64 R12, c[0x0][0x228] ;  /* 0x00008a00ff0c7b82 */ /* 0x000f700000000a00 */
[----:B------:R-:W4:Y:S01]  /*0070*/  LDC.64 R14, c[0x0][0x230] ;  /* 0x00008c00ff0e7b82 */ /* 0x000f220000000a00 */
[----:B-1----:R-:W-:-:S02]  /*0080*/  SHF.L.U32 R0, R0, 0x2, RZ ;  /* 0x0000000200007819 */ /* 0x002fc400000006ff */
[----:B---3--:R-:W-:Y:S02]  /*0090*/  SHF.R.S32.HI R3, RZ, 0x16, R5 ;  /* 0x00000016ff037819 */ /* 0x008fe40000011405 */
[----:B------:R-:W-:Y:S02]  /*00a0*/  LOP3.LUT R0, R0, 0x1fc, RZ, 0xc0, !PT ;  /* 0x000001fc00007812 */ /* 0x000fe400078ec0ff */
[----:B------:R-:W-:Y:S02]  /*00b0*/  SGXT R3, R3, 0x1 ;  /* 0x000000010303781a */ /* 0x000fe40000000200 */
[----:B------:R-:W-:Y:S02]  /*00c0*/  LEA R0, R5, R0, 0x9 ;  /* 0x0000000005007211 */ /* 0x000fe400078e48ff */
[----:B------:R-:W1:Y:S02]  /*00d0*/  LDC.64 R4, c[0x0][0x210] ;  /* 0x00008400ff047b82 */ /* 0x000e640000000a00 */
[----:B------:R-:W-:-:S04]  /*00e0*/  LEA.HI R3, R3, R0, RZ, 0x8 ;  /* 0x0000000003037211 */ /* 0x000fc800078f40ff */
[----:B------:R-:W-:-:S04]  /*00f0*/  SHF.R.S32.HI R3, RZ, 0x8, R3 ;  /* 0x00000008ff037819 */ /* 0x000fc80000011403 */
[----:B------:R-:W-:-:S04]  /*0100*/  LEA.HI R2, R3, R3, RZ, 0x6 ;  /* 0x0000000303027211 */ /* 0x000fc800078f30ff */
[----:B------:R-:W-:-:S04]  /*0110*/  LOP3.LUT R2, R2, 0xffffffc0, RZ, 0xc0, !PT ;  /* 0xffffffc002027812 */ /* 0x000fc800078ec0ff */
[----:B------:R-:W-:-:S05]  /*0120*/  IADD3 R3, R3, -R2, RZ ;  /* 0x8000000203037210 */ /* 0x000fca0007ffe0ff */
[----:B--2---:R-:W-:-:S06]  /*0130*/  IMAD.WIDE R10, R3, 0x4, R10 ;  /* 0x00000004030a7825 */ /* 0x004fcc00078e020a */
[----:B------:R-:W2:Y:S01]  /*0140*/  LDG.E.EL R11, desc[UR4][R10.64] ;  /* 0x000000040a0b7981 */ /* 0x000ea2000c2e1900 */
[----:B-1----:R-:W-:-:S04]  /*0150*/  IMAD.WIDE R4, R0, 0x4, R4 ;  /* 0x0000000400047825 */ /* 0x002fc800078e0204 */
[C---:B----4-:R-:W-:Y:S02]  /*0160*/  IMAD.WIDE R8, R3.reuse, 0x4, R8 ;  /* 0x0000000403087825 */ /* 0x050fe400078e0208 */
[----:B------:R-:W3:Y:S04]  /*0170*/  LDG.E.128 R4, desc[UR4][R4.64] ;  /* 0x0000000404047981 */ /* 0x000ee8000c1e1d00 */
[----:B------:R1:W3:Y:S01]  /*0180*/  LDG.E.EL R2, desc[UR4][R8.64] ;  /* 0x0000000408027981 */ /* 0x0002e2000c2e1900 */
[----:B-----5:R-:W-:-:S04]  /*0190*/  IMAD.WIDE R12, R3, 0x4, R12 ;  /* 0x00000004030c7825 */ /* 0x020fc800078e020c */
[----:B0-----:R-:W-:Y:S02]  /*01a0*/  IMAD.WIDE R14, R3, 0x4, R14 ;  /* 0x00000004030e7825 */ /* 0x001fe400078e020e */
[----:B------:R0:W4:Y:S04]  /*01b0*/  LDG.E.EL R3, desc[UR4][R12.64] ;  /* 0x000000040c037981 */ /* 0x000128000c2e1900 */
[----:B------:R-:W4:Y:S01]  /*01c0*/  LDG.E.EL R10, desc[UR4][R14.64] ;  /* 0x000000040e0a7981 */ /* 0x000f22000c2e1900 */
[----:B-1----:R-:W-:Y:S01]  /*01d0*/  SHF.R.S32.HI R9, RZ, 0x1f, R0 ;  /* 0x0000001fff097819 */ /* 0x002fe20000011400 */
[----:B0-----:R-:W-:-:S03]  /*01e0*/  HFMA2.MMA R12, -RZ, RZ, 1.625, 0 ;  /* 0x3e800000ff0c7435 */ /* 0x001fc600000001ff */
[----:B------:R-:W-:Y:S02]  /*01f0*/  LEA.HI R17, R9, R0, RZ, 0xe ;  /* 0x0000000009117211 */ /* 0x000fe400078f70ff */
[----:B------:R-:W0:Y:S02]  /*0200*/  LDC.64 R8, c[0x0][0x238] ;  /* 0x00008e00ff087b82 */ /* 0x000e240000000a00 */
[----:B------:R-:W-:Y:S02]  /*0210*/  LOP3.LUT R13, R17, 0xffffc000, RZ, 0xc0, !PT ;  /* 0xffffc000110d7812 */ /* 0x000fe400078ec0ff */
[----:B------:R-:W-:Y:S02]  /*0220*/  SHF.R.S32.HI R17, RZ, 0xe, R17 ;  /* 0x0000000eff117819 */ /* 0x000fe40000011411 */
[----:B------:R-:W-:-:S05]  /*0230*/  IADD3 R0, R0, -R13, RZ ;  /* 0x8000000d00007210 */ /* 0x000fca0007ffe0ff */
[----:B------:R-:W-:-:S04]  /*0240*/  IMAD R17, R17, 0x8300, R0 ;  /* 0x0000830011117824 */ /* 0x000fc800078e0200 */
[----:B0-----:R-:W-:-:S04]  /*0250*/  IMAD.WIDE R8, R17, 0x4, R8 ;  /* 0x0000000411087825 */ /* 0x001fc800078e0208 */
[----:B--2---:R-:W-:-:S04]  /*0260*/  FADD R11, R11, 0.0010000000474974513054 ;  /* 0x3a83126f0b0b7421 */ /* 0x004fc80000000000 */
[----:B------:R-:W0:Y:S02]  /*0270*/  MUFU.SQRT R16, R11 ;  /* 0x0000000b00107308 */ /* 0x000e240000002000 */
[C---:B0-----:R-:W-:Y:S02]  /*0280*/  FSETP.GT.AND P0, PT, R16.reuse, 8.50705917302346158658e+37, PT ;  /* 0x7e8000001000780b */ /* 0x041fe40003f04000 */
[----:B------:R-:W-:-:S11]  /*0290*/  FSETP.GEU.AND P1, PT, R16, 1.175494350822287508e-38, PT ;  /* 0x008000001000780b */ /* 0x000fd60003f2e000 */
[----:B------:R-:W-:-:S04]  /*02a0*/  @P0 FMUL R16, R16, 0.25 ;  /* 0x3e80000010100820 */ /* 0x000fc80000400000 */
[----:B------:R-:W-:-:S06]  /*02b0*/  @!P1 FMUL R16, R16, 16777216 ;  /* 0x4b80000010109820 */ /* 0x000fcc0000400000 */
[----:B------:R-:W0:Y:S01]  /*02c0*/  MUFU.RCP R16, R16 ;  /* 0x0000001000107308 */ /* 0x000e220000001000 */
[----:B------:R-:W-:Y:S01]  /*02d0*/  FSEL R11, R12, 1, P0 ;  /* 0x3f8000000c0b7808 */ /* 0x000fe20000000000 */
[----:B---3--:R-:W-:-:S04]  /*02e0*/  FADD R4, R4, -R2 ;  /* 0x8000000204047221 */ /* 0x008fc80000000000 */
[----:B------:R-:W-:Y:S01]  /*02f0*/  @!P1 FMUL R11, R11, 16777216 ;  /* 0x4b8000000b0b9820 */ /* 0x000fe20000400000 */
[--C-:B------:R-:W-:Y:S01]  /*0300*/  FADD R0, R5, -R2.reuse ;  /* 0x8000000205007221 */ /* 0x100fe20000000000 */
[--C-:B------:R-:W-:Y:S01]  /*0310*/  FADD R6, R6, -R2.reuse ;  /* 0x8000000206067221 */ /* 0x100fe20000000000 */
[----:B------:R-:W-:Y:S01]  /*0320*/  FADD R2, R7, -R2 ;  /* 0x8000000207027221 */ /* 0x000fe20000000000 */
[----:B0-----:R-:W-:-:S04]  /*0330*/  FMUL R11, R16, R11 ;  /* 0x0000000b100b7220 */ /* 0x001fc80000400000 */
[C---:B------:R-:W-:Y:S01]  /*0340*/  FMUL R4, R11.reuse, R4 ;  /* 0x000000040b047220 */ /* 0x040fe20000400000 */
[C---:B------:R-:W-:Y:S01]  /*0350*/  FMUL R7, R11.reuse, R0 ;  /* 0x000000000b077220 */ /* 0x040fe20000400000 */
[C---:B------:R-:W-:Y:S01]  /*0360*/  FMUL R5, R11.reuse, R6 ;  /* 0x000000060b057220 */ /* 0x040fe20000400000 */
[----:B------:R-:W-:Y:S01]  /*0370*/  FMUL R11, R11, R2 ;  /* 0x000000020b0b7220 */ /* 0x000fe20000400000 */
[C-C-:B----4-:R-:W-:Y:S01]  /*0380*/  FFMA R4, R3.reuse, R4, R10.reuse ;  /* 0x0000000403047223 */ /* 0x150fe2000000000a */
[C-C-:B------:R-:W-:Y:S01]  /*0390*/  FFMA R7, R3.reuse, R7, R10.reuse ;  /* 0x0000000703077223 */ /* 0x140fe2000000000a */
[C-C-:B------:R-:W-:Y:S01]  /*03a0*/  FFMA R5, R3.reuse, R5, R10.reuse ;  /* 0x0000000503057223 */ /* 0x140fe2000000000a */
[----:B------:R-:W-:Y:S02]  /*03b0*/  FFMA R11, R3, R11, R10 ;  /* 0x0000000b030b7223 */ /* 0x000fe4000000000a */
[----:B------:R-:W-:Y:S02]  /*03c0*/  FSETP.GEU.AND P3, PT, R4, RZ, PT ;  /* 0x000000ff0400720b */ /* 0x000fe40003f6e000 */
[----:B------:R-:W-:-:S02]  /*03d0*/  FSETP.GEU.AND P2, PT, R7, RZ, PT ;  /* 0x000000ff0700720b */ /* 0x000fc40003f4e000 */
[----:B------:R-:W-:Y:S02]  /*03e0*/  FSETP.GEU.AND P1, PT, R5, RZ, PT ;  /* 0x000000ff0500720b */ /* 0x000fe40003f2e000 */
[----:B------:R-:W-:Y:S02]  /*03f0*/  FSETP.GEU.AND P0, PT, R11, RZ, PT ;  /* 0x000000ff0b00720b */ /* 0x000fe40003f0e000 */
[----:B------:R-:W-:Y:S02]  /*0400*/  SEL R12, R4, RZ, P3 ;  /* 0x000000ff040c7207 */ /* 0x000fe40001800000 */
[----:B------:R-:W-:Y:S02]  /*0410*/  SEL R13, R7, RZ, P2 ;  /* 0x000000ff070d7207 */ /* 0x000fe40001000000 */
[----:B------:R-:W-:Y:S02]  /*0420*/  SEL R14, R5, RZ, P1 ;  /* 0x000000ff050e7207 */ /* 0x000fe40000800000 */
[----:B------:R-:W-:-:S05]  /*0430*/  SEL R15, R11, RZ, P0 ;  /* 0x000000ff0b0f7207 */ /* 0x000fca0000000000 */
[----:B------:R-:W-:Y:S01]  /*0440*/  STG.E.128 desc[UR4][R8.64], R12 ;  /* 0x0000000c08007986 */ /* 0x000fe2000c101d04 */
[----:B------:R-:W-:Y:S05]  /*0450*/  EXIT ;  /* 0x000000000000794d */ /* 0x000fea0003800000 */
.L_x_0:
[----:B------:R-:W-:-:S00]  /*0460*/  BRA `(.L_x_0) ;  /* 0xfffffffc00fc7947 */ /* 0x000fc0000383ffff */
[----:B------:R-:W-:-:S00]  /*0470*/  NOP ;  /* 0x0000000000007918 */ /* 0x000fc00000000000 */
        /* <DEDUP_REMOVED lines=8> */
.L_x_1:


//--------------------- .nv.global.init           --------------------------
	.section	.nv.global.init,"aw",@progbits
.nv.global.init:
	.type		_$_str,@object
	.size		_$_str,(_$_str_$_2 - _$_str)
_$_str:
        /*0000*/ 	.byte	0x5f, 0x5f, 0x43, 0x55, 0x44, 0x41, 0x5f, 0x46, 0x54, 0x5a, 0x00
	.type		_$_str_$_2,@object
	.size		_$_str_$_2,(.L_1 - _$_str_$_2)
_$_str_$_2:
        /*000b*/ 	.byte	0x5f, 0x5f, 0x43, 0x55, 0x44, 0x41, 0x5f, 0x50, 0x52, 0x45, 0x43, 0x5f, 0x53, 0x51, 0x52, 0x54
        /*001b*/ 	.byte	0x00
.L_1:


//--------------------- .nv.constant0.triton_poi_fused__native_batch_norm_legit_no_training_relu_8 --------------------------
	.section	.nv.constant0.triton_poi_fused__native_batch_norm_legit_no_training_relu_8,"a",@progbits
	.sectionflags	@""
	.align	4
.nv.constant0.triton_poi_fused__native_batch_norm_legit_no_training_relu_8:
	.zero		580
